//
// Generated by NVIDIA NVVM Compiler
//
// Compiler Build ID: CL-36424714
// Cuda compilation tools, release 13.0, V13.0.88
// Based on NVVM 20.0.0
//

.version 9.0
.target sm_100
.address_size 64

	// .globl	_Z21calc_distances_kernelPdS_ii

.visible .entry _Z21calc_distances_kernelPdS_ii(
	.param .u64 .ptr .align 1 _Z21calc_distances_kernelPdS_ii_param_0,
	.param .u64 .ptr .align 1 _Z21calc_distances_kernelPdS_ii_param_1,
	.param .u32 _Z21calc_distances_kernelPdS_ii_param_2,
	.param .u32 _Z21calc_distances_kernelPdS_ii_param_3
)
{
	.reg .pred 	%p<17>;
	.reg .b32 	%r<76>;
	.reg .b64 	%rd<47>;
	.reg .b64 	%fd<83>;

	ld.param.u64 	%rd3, [_Z21calc_distances_kernelPdS_ii_param_0];
	ld.param.u64 	%rd4, [_Z21calc_distances_kernelPdS_ii_param_1];
	ld.param.u32 	%r36, [_Z21calc_distances_kernelPdS_ii_param_2];
	ld.param.u32 	%r38, [_Z21calc_distances_kernelPdS_ii_param_3];
	cvta.to.global.u64 	%rd1, %rd4;
	cvta.to.global.u64 	%rd2, %rd3;
	mov.u32 	%r39, %ctaid.x;
	mov.u32 	%r40, %ntid.x;
	mul.lo.s32 	%r1, %r39, %r40;
	mov.u32 	%r2, %tid.x;
	add.s32 	%r41, %r1, %r2;
	add.s32 	%r74, %r41, 1;
	max.s32 	%r42, %r41, %r74;
	setp.ge.s32 	%p1, %r42, %r38;
	@%p1 bra 	$L__BB0_23;
	setp.lt.s32 	%p2, %r36, 1;
	mul.lo.s32 	%r5, %r36, %r41;
	mul.lo.s32 	%r6, %r38, %r41;
	@%p2 bra 	$L__BB0_15;
	and.b32  	%r7, %r36, 7;
	and.b32  	%r8, %r36, 3;
	and.b32  	%r9, %r36, 2147483640;
	and.b32  	%r10, %r36, 1;
	neg.s32 	%r11, %r9;
	add.s64 	%rd27, %rd1, 32;
$L__BB0_3:
	setp.lt.u32 	%p9, %r36, 8;
	mul.lo.s32 	%r13, %r74, %r36;
	mov.f64 	%fd82, 0d0000000000000000;
	mov.b32 	%r70, 0;
	@%p9 bra 	$L__BB0_6;
	mov.f64 	%fd82, 0d0000000000000000;
	mov.u32 	%r66, %r13;
	mov.u32 	%r67, %r5;
	mov.u32 	%r68, %r11;
$L__BB0_5:
	.pragma "nounroll";
	mul.wide.s32 	%rd26, %r67, 8;
	add.s64 	%rd28, %rd27, %rd26;
	mul.wide.s32 	%rd29, %r66, 8;
	add.s64 	%rd30, %rd27, %rd29;
	ld.global.f64 	%fd16, [%rd28+-32];
	ld.global.f64 	%fd17, [%rd30+-32];
	sub.f64 	%fd18, %fd16, %fd17;
	fma.rn.f64 	%fd19, %fd18, %fd18, %fd82;
	ld.global.f64 	%fd20, [%rd28+-24];
	ld.global.f64 	%fd21, [%rd30+-24];
	sub.f64 	%fd22, %fd20, %fd21;
	fma.rn.f64 	%fd23, %fd22, %fd22, %fd19;
	ld.global.f64 	%fd24, [%rd28+-16];
	ld.global.f64 	%fd25, [%rd30+-16];
	sub.f64 	%fd26, %fd24, %fd25;
	fma.rn.f64 	%fd27, %fd26, %fd26, %fd23;
	ld.global.f64 	%fd28, [%rd28+-8];
	ld.global.f64 	%fd29, [%rd30+-8];
	sub.f64 	%fd30, %fd28, %fd29;
	fma.rn.f64 	%fd31, %fd30, %fd30, %fd27;
	ld.global.f64 	%fd32, [%rd28];
	ld.global.f64 	%fd33, [%rd30];
	sub.f64 	%fd34, %fd32, %fd33;
	fma.rn.f64 	%fd35, %fd34, %fd34, %fd31;
	ld.global.f64 	%fd36, [%rd28+8];
	ld.global.f64 	%fd37, [%rd30+8];
	sub.f64 	%fd38, %fd36, %fd37;
	fma.rn.f64 	%fd39, %fd38, %fd38, %fd35;
	ld.global.f64 	%fd40, [%rd28+16];
	ld.global.f64 	%fd41, [%rd30+16];
	sub.f64 	%fd42, %fd40, %fd41;
	fma.rn.f64 	%fd43, %fd42, %fd42, %fd39;
	ld.global.f64 	%fd44, [%rd28+24];
	ld.global.f64 	%fd45, [%rd30+24];
	sub.f64 	%fd46, %fd44, %fd45;
	fma.rn.f64 	%fd82, %fd46, %fd46, %fd43;
	add.s32 	%r68, %r68, 8;
	add.s32 	%r67, %r67, 8;
	add.s32 	%r66, %r66, 8;
	setp.ne.s32 	%p10, %r68, 0;
	mov.u32 	%r70, %r9;
	@%p10 bra 	$L__BB0_5;
$L__BB0_6:
	setp.eq.s32 	%p11, %r7, 0;
	@%p11 bra 	$L__BB0_14;
	add.s32 	%r56, %r7, -1;
	setp.lt.u32 	%p12, %r56, 3;
	@%p12 bra 	$L__BB0_9;
	add.s32 	%r57, %r70, %r5;
	mul.wide.s32 	%rd31, %r57, 8;
	add.s64 	%rd32, %rd1, %rd31;
	ld.global.f64 	%fd48, [%rd32];
	add.s32 	%r58, %r70, %r13;
	mul.wide.s32 	%rd33, %r58, 8;
	add.s64 	%rd34, %rd1, %rd33;
	ld.global.f64 	%fd49, [%rd34];
	sub.f64 	%fd50, %fd48, %fd49;
	fma.rn.f64 	%fd51, %fd50, %fd50, %fd82;
	ld.global.f64 	%fd52, [%rd32+8];
	ld.global.f64 	%fd53, [%rd34+8];
	sub.f64 	%fd54, %fd52, %fd53;
	fma.rn.f64 	%fd55, %fd54, %fd54, %fd51;
	ld.global.f64 	%fd56, [%rd32+16];
	ld.global.f64 	%fd57, [%rd34+16];
	sub.f64 	%fd58, %fd56, %fd57;
	fma.rn.f64 	%fd59, %fd58, %fd58, %fd55;
	ld.global.f64 	%fd60, [%rd32+24];
	ld.global.f64 	%fd61, [%rd34+24];
	sub.f64 	%fd62, %fd60, %fd61;
	fma.rn.f64 	%fd82, %fd62, %fd62, %fd59;
	add.s32 	%r70, %r70, 4;
$L__BB0_9:
	setp.eq.s32 	%p13, %r8, 0;
	@%p13 bra 	$L__BB0_14;
	setp.eq.s32 	%p14, %r8, 1;
	@%p14 bra 	$L__BB0_12;
	add.s32 	%r59, %r70, %r5;
	mul.wide.s32 	%rd35, %r59, 8;
	add.s64 	%rd36, %rd1, %rd35;
	ld.global.f64 	%fd64, [%rd36];
	add.s32 	%r60, %r70, %r13;
	mul.wide.s32 	%rd37, %r60, 8;
	add.s64 	%rd38, %rd1, %rd37;
	ld.global.f64 	%fd65, [%rd38];
	sub.f64 	%fd66, %fd64, %fd65;
	fma.rn.f64 	%fd67, %fd66, %fd66, %fd82;
	ld.global.f64 	%fd68, [%rd36+8];
	ld.global.f64 	%fd69, [%rd38+8];
	sub.f64 	%fd70, %fd68, %fd69;
	fma.rn.f64 	%fd82, %fd70, %fd70, %fd67;
	add.s32 	%r70, %r70, 2;
$L__BB0_12:
	setp.eq.s32 	%p15, %r10, 0;
	@%p15 bra 	$L__BB0_14;
	add.s32 	%r61, %r70, %r5;
	mul.wide.s32 	%rd39, %r61, 8;
	add.s64 	%rd40, %rd1, %rd39;
	ld.global.f64 	%fd71, [%rd40];
	add.s32 	%r62, %r70, %r13;
	mul.wide.s32 	%rd41, %r62, 8;
	add.s64 	%rd42, %rd1, %rd41;
	ld.global.f64 	%fd72, [%rd42];
	sub.f64 	%fd73, %fd71, %fd72;
	fma.rn.f64 	%fd82, %fd73, %fd73, %fd82;
$L__BB0_14:
	sqrt.rn.f64 	%fd74, %fd82;
	add.s32 	%r63, %r74, %r6;
	mul.wide.s32 	%rd43, %r63, 8;
	add.s64 	%rd44, %rd2, %rd43;
	st.global.f64 	[%rd44], %fd74;
	mad.lo.s32 	%r64, %r74, %r38, %r41;
	mul.wide.s32 	%rd45, %r64, 8;
	add.s64 	%rd46, %rd2, %rd45;
	st.global.f64 	[%rd46], %fd74;
	add.s32 	%r74, %r74, 1;
	setp.lt.s32 	%p16, %r74, %r38;
	@%p16 bra 	$L__BB0_3;
	bra.uni 	$L__BB0_23;
$L__BB0_15:
	not.b32 	%r43, %r1;
	add.s32 	%r44, %r38, %r43;
	sub.s32 	%r26, %r44, %r2;
	sub.s32 	%r45, %r38, %r41;
	add.s32 	%r46, %r45, -2;
	and.b32  	%r27, %r26, 3;
	setp.lt.u32 	%p3, %r46, 3;
	@%p3 bra 	$L__BB0_18;
	and.b32  	%r28, %r26, -4;
	mov.b32 	%r73, 0;
	mul.wide.s32 	%rd10, %r38, 8;
$L__BB0_17:
	.pragma "nounroll";
	add.s32 	%r48, %r74, %r6;
	mul.wide.s32 	%rd5, %r48, 8;
	add.s64 	%rd6, %rd2, %rd5;
	mov.b64 	%rd7, 0;
	st.global.u64 	[%rd6], %rd7;
	mad.lo.s32 	%r49, %r74, %r38, %r41;
	mul.wide.s32 	%rd8, %r49, 8;
	add.s64 	%rd9, %rd2, %rd8;
	st.global.u64 	[%rd9], %rd7;
	st.global.u64 	[%rd6+8], %rd7;
	add.s64 	%rd11, %rd9, %rd10;
	st.global.u64 	[%rd11], %rd7;
	st.global.u64 	[%rd6+16], %rd7;
	add.s64 	%rd12, %rd11, %rd10;
	st.global.u64 	[%rd12], %rd7;
	st.global.u64 	[%rd6+24], %rd7;
	add.s64 	%rd13, %rd12, %rd10;
	st.global.u64 	[%rd13], %rd7;
	add.s32 	%r74, %r74, 4;
	add.s32 	%r73, %r73, 4;
	setp.ne.s32 	%p4, %r73, %r28;
	@%p4 bra 	$L__BB0_17;
$L__BB0_18:
	setp.eq.s32 	%p5, %r27, 0;
	@%p5 bra 	$L__BB0_23;
	setp.eq.s32 	%p6, %r27, 1;
	@%p6 bra 	$L__BB0_21;
	add.s32 	%r50, %r74, %r6;
	mul.wide.s32 	%rd14, %r50, 8;
	add.s64 	%rd15, %rd2, %rd14;
	mov.b64 	%rd16, 0;
	st.global.u64 	[%rd15], %rd16;
	mad.lo.s32 	%r51, %r74, %r38, %r41;
	mul.wide.s32 	%rd17, %r51, 8;
	add.s64 	%rd18, %rd2, %rd17;
	st.global.u64 	[%rd18], %rd16;
	st.global.u64 	[%rd15+8], %rd16;
	mul.wide.s32 	%rd19, %r38, 8;
	add.s64 	%rd20, %rd18, %rd19;
	st.global.u64 	[%rd20], %rd16;
	add.s32 	%r74, %r74, 2;
$L__BB0_21:
	and.b32  	%r52, %r26, 1;
	setp.eq.b32 	%p7, %r52, 1;
	not.pred 	%p8, %p7;
	@%p8 bra 	$L__BB0_23;
	add.s32 	%r53, %r74, %r6;
	mul.wide.s32 	%rd21, %r53, 8;
	add.s64 	%rd22, %rd2, %rd21;
	mov.b64 	%rd23, 0;
	st.global.u64 	[%rd22], %rd23;
	mad.lo.s32 	%r54, %r74, %r38, %r41;
	mul.wide.s32 	%rd24, %r54, 8;
	add.s64 	%rd25, %rd2, %rd24;
	st.global.u64 	[%rd25], %rd23;
$L__BB0_23:
	ret;

}


// ===== COMPILED SASS (sm_100) =====

	.target	sm_100

	.elftype	@"ET_EXEC"


//--------------------- .note.nv.tkinfo           --------------------------
	.section	.note.nv.tkinfo,"",@"SHT_NOTE"
	.sectionflags	@"SHF_NOTE_NV_TKINFO"
	.tkinfo
        /*0018*/ 	.word	0x00000002
        /*0030*/ 	.string	""
        /*0030*/ 	.string	"ptxas"
        /*0030*/ 	.string	"Cuda compilation tools, release 13.0, V13.0.88"
        /*0030*/ 	.string	"Build cuda_13.0.r13.0/compiler.36424714_0"
        /*0030*/ 	.string	"-arch sm_100 -m 64 "



//--------------------- .note.nv.cuinfo           --------------------------
	.section	.note.nv.cuinfo,"",@"SHT_NOTE"
	.sectionflags	@"SHF_NOTE_NV_CUINFO"
        /*0018*/ 	.short	0x0002
        /*001a*/ 	.short	0x0064
        /*001c*/ 	.short	0x0082
	.zero		2


//--------------------- .nv.info                  --------------------------
	.section	.nv.info,"",@"SHT_CUDA_INFO"
	.align	4


	//----- nvinfo : EIATTR_REGCOUNT
	.align		4
        /*0000*/ 	.byte	0x04, 0x2f
        /*0002*/ 	.short	(.L_1 - .L_0)
	.align		4
.L_0:
        /*0004*/ 	.word	index@(_Z21calc_distances_kernelPdS_ii)
        /*0008*/ 	.word	0x00000020


	//----- nvinfo : EIATTR_FRAME_SIZE
	.align		4
.L_1:
        /*000c*/ 	.byte	0x04, 0x11
        /*000e*/ 	.short	(.L_3 - .L_2)
	.align		4
.L_2:
        /*0010*/ 	.word	index@($__internal_0_$__cuda_sm20_dsqrt_rn_f64_mediumpath_v1)
        /*0014*/ 	.word	0x00000000


	//----- nvinfo : EIATTR_FRAME_SIZE
	.align		4
.L_3:
        /*0018*/ 	.byte	0x04, 0x11
        /*001a*/ 	.short	(.L_5 - .L_4)
	.align		4
.L_4:
        /*001c*/ 	.word	index@(_Z21calc_distances_kernelPdS_ii)
        /*0020*/ 	.word	0x00000000


	//----- nvinfo : EIATTR_MIN_STACK_SIZE
	.align		4
.L_5:
        /*0024*/ 	.byte	0x04, 0x12
        /*0026*/ 	.short	(.L_7 - .L_6)
	.align		4
.L_6:
        /*0028*/ 	.word	index@(_Z21calc_distances_kernelPdS_ii)
        /*002c*/ 	.word	0x00000000
.L_7:


//--------------------- .nv.compat                --------------------------
	.section	.nv.compat,"",@"SHT_CUDA_COMPAT_INFO"
	.align	4
        /*0000*/ 	.byte	0x02, 0x09, 0x00, 0x00, 0x02, 0x02, 0x01, 0x00, 0x02, 0x05, 0x05, 0x00, 0x03, 0x07, 0x01, 0x01
        /*0010*/ 	.byte	0x02, 0x03, 0x00, 0x00, 0x02, 0x06, 0x01, 0x00, 0x04, 0x0b, 0x08, 0x00, 0x01, 0x00, 0x00, 0x00
        /*0020*/ 	.byte	0x00, 0x00, 0x00, 0x00


//--------------------- .nv.info._Z21calc_distances_kernelPdS_ii --------------------------
	.section	.nv.info._Z21calc_distances_kernelPdS_ii,"",@"SHT_CUDA_INFO"
	.sectionflags	@""
	.align	4


	//----- nvinfo : EIATTR_CUDA_API_VERSION
	.align		4
        /*0000*/ 	.byte	0x04, 0x37
        /*0002*/ 	.short	(.L_9 - .L_8)
.L_8:
        /*0004*/ 	.word	0x00000082


	//----- nvinfo : EIATTR_KPARAM_INFO
	.align		4
.L_9:
        /*0008*/ 	.byte	0x04, 0x17
        /*000a*/ 	.short	(.L_11 - .L_10)
.L_10:
        /*000c*/ 	.word	0x00000000
        /*0010*/ 	.short	0x0003
        /*0012*/ 	.short	0x0014
        /*0014*/ 	.byte	0x00, 0xf0, 0x11, 0x00


	//----- nvinfo : EIATTR_KPARAM_INFO
	.align		4
.L_11:
        /*0018*/ 	.byte	0x04, 0x17
        /*001a*/ 	.short	(.L_13 - .L_12)
.L_12:
        /*001c*/ 	.word	0x00000000
        /*0020*/ 	.short	0x0002
        /*0022*/ 	.short	0x0010
        /*0024*/ 	.byte	0x00, 0xf0, 0x11, 0x00


	//----- nvinfo : EIATTR_KPARAM_INFO
	.align		4
.L_13:
        /*0028*/ 	.byte	0x04, 0x17
        /*002a*/ 	.short	(.L_15 - .L_14)
.L_14:
        /*002c*/ 	.word	0x00000000
        /*0030*/ 	.short	0x0001
        /*0032*/ 	.short	0x0008
        /*0034*/ 	.byte	0x00, 0xf5, 0x21, 0x00


	//----- nvinfo : EIATTR_KPARAM_INFO
	.align		4
.L_15:
        /*0038*/ 	.byte	0x04, 0x17
        /*003a*/ 	.short	(.L_17 - .L_16)
.L_16:
        /*003c*/ 	.word	0x00000000
        /*0040*/ 	.short	0x0000
        /*0042*/ 	.short	0x0000
        /*0044*/ 	.byte	0x00, 0xf5, 0x21, 0x00


	//----- nvinfo : EIATTR_SPARSE_MMA_MASK
	.align		4
.L_17:
        /*0048*/ 	.byte	0x03, 0x50
        /*004a*/ 	.short	0x0000


	//----- nvinfo : EIATTR_MAXREG_COUNT
	.align		4
        /*004c*/ 	.byte	0x03, 0x1b
        /*004e*/ 	.short	0x00ff


	//----- nvinfo : EIATTR_MERCURY_ISA_VERSION
	.align		4
        /*0050*/ 	.byte	0x03, 0x5f
        /*0052*/ 	.short	0x0101


	//----- nvinfo : EIATTR_VRC_CTA_INIT_COUNT
	.align		4
        /*0054*/ 	.byte	0x02, 0x4a
	.zero		1
	.zero		1


	//----- nvinfo : EIATTR_EXIT_INSTR_OFFSETS
	.align		4
        /*0058*/ 	.byte	0x04, 0x1c
        /*005a*/ 	.short	(.L_19 - .L_18)


	//   ....[0]....
.L_18:
        /*005c*/ 	.word	0x000000a0


	//   ....[1]....
        /*0060*/ 	.word	0x00000a10


	//   ....[2]....
        /*0064*/ 	.word	0x00000c10


	//   ....[3]....
        /*0068*/ 	.word	0x00000d30


	//   ....[4]....
        /*006c*/ 	.word	0x00000db0


	//----- nvinfo : EIATTR_CRS_STACK_SIZE
	.align		4
.L_19:
        /*0070*/ 	.byte	0x04, 0x1e
        /*0072*/ 	.short	(.L_21 - .L_20)
.L_20:
        /*0074*/ 	.word	0x00000000


	//----- nvinfo : EIATTR_CBANK_PARAM_SIZE
	.align		4
.L_21:
        /*0078*/ 	.byte	0x03, 0x19
        /*007a*/ 	.short	0x0018


	//----- nvinfo : EIATTR_PARAM_CBANK
	.align		4
        /*007c*/ 	.byte	0x04, 0x0a
        /*007e*/ 	.short	(.L_23 - .L_22)
	.align		4
.L_22:
        /*0080*/ 	.word	index@(.nv.constant0._Z21calc_distances_kernelPdS_ii)
        /*0084*/ 	.short	0x0380
        /*0086*/ 	.short	0x0018


	//----- nvinfo : EIATTR_SW_WAR
	.align		4
.L_23:
        /*0088*/ 	.byte	0x04, 0x36
        /*008a*/ 	.short	(.L_25 - .L_24)
.L_24:
        /*008c*/ 	.word	0x00000008
.L_25:


//--------------------- .nv.callgraph             --------------------------
	.section	.nv.callgraph,"",@"SHT_CUDA_CALLGRAPH"
	.align	4
	.sectionentsize	8
	.align		4
        /*0000*/ 	.word	0x00000000
	.align		4
        /*0004*/ 	.word	0xffffffff
	.align		4
        /*0008*/ 	.word	0x00000000
	.align		4
        /*000c*/ 	.word	0xfffffffe
	.align		4
        /*0010*/ 	.word	0x00000000
	.align		4
        /*0014*/ 	.word	0xfffffffd
	.align		4
        /*0018*/ 	.word	0x00000000
	.align		4
        /*001c*/ 	.word	0xfffffffc


//--------------------- .text._Z21calc_distances_kernelPdS_ii --------------------------
	.section	.text._Z21calc_distances_kernelPdS_ii,"ax",@progbits
	.align	128
        .global         _Z21calc_distances_kernelPdS_ii
        .type           _Z21calc_distances_kernelPdS_ii,@function
        .size           _Z21calc_distances_kernelPdS_ii,(.L_x_18 - _Z21calc_distances_kernelPdS_ii)
        .other          _Z21calc_distances_kernelPdS_ii,@"STO_CUDA_ENTRY STV_DEFAULT"
_Z21calc_distances_kernelPdS_ii:
.text._Z21calc_distances_kernelPdS_ii:
[----:B------:R-:W-:Y:S01]  /*0000*/  LDC R1, c[0x0][0x37c] ;  /* 0x0000df00ff017b82 */ /* 0x000fe20000000800 */
[----:B------:R-:W0:Y:S07]  /*0010*/  S2R R4, SR_TID.X ;  /* 0x0000000000047919 */ /* 0x000e2e0000002100 */
[----:B------:R-:W1:Y:S01]  /*0020*/  S2UR UR4, SR_CTAID.X ;  /* 0x00000000000479c3 */ /* 0x000e620000002500 */
[----:B------:R-:W1:Y:S07]  /*0030*/  LDCU UR5, c[0x0][0x360] ;  /* 0x00006c00ff0577ac */ /* 0x000e6e0008000800 */
[----:B------:R-:W2:Y:S01]  /*0040*/  LDC R5, c[0x0][0x394] ;  /* 0x0000e500ff057b82 */ /* 0x000ea20000000800 */
[----:B-1----:R-:W-:-:S06]  /*0050*/  UIMAD UR4, UR4, UR5, URZ ;  /* 0x00000005040472a4 */ /* 0x002fcc000f8e02ff */
[----:B0-----:R-:W-:-:S04]  /*0060*/  VIADD R0, R4, UR4 ;  /* 0x0000000404007c36 */ /* 0x001fc80008000000 */
[----:B------:R-:W-:-:S05]  /*0070*/  VIADD R3, R0, 0x1 ;  /* 0x0000000100037836 */ /* 0x000fca0000000000 */
[----:B------:R-:W-:-:S04]  /*0080*/  VIMNMX R2, PT, PT, R0, R3, !PT ;  /* 0x0000000300027248 */ /* 0x000fc80007fe0100 */
[----:B--2---:R-:W-:-:S13]  /*0090*/  ISETP.GE.AND P0, PT, R2, R5, PT ;  /* 0x000000050200720c */ /* 0x004fda0003f06270 */
[----:B------:R-:W-:Y:S05]  /*00a0*/  @P0 EXIT ;  /* 0x000000000000094d */ /* 0x000fea0003800000 */
[----:B------:R-:W0:Y:S01]  /*00b0*/  LDC R7, c[0x0][0x390] ;  /* 0x0000e400ff077b82 */ /* 0x000e220000000800 */
[----:B------:R-:W1:Y:S01]  /*00c0*/  LDCU.64 UR6, c[0x0][0x358] ;  /* 0x00006b00ff0677ac */ /* 0x000e620008000a00 */
[----:B0-----:R-:W-:-:S13]  /*00d0*/  ISETP.GE.AND P0, PT, R7, 0x1, PT ;  /* 0x000000010700780c */ /* 0x001fda0003f06270 */
[----:B-1----:R-:W-:Y:S05]  /*00e0*/  @!P0 BRA `(.L_x_0) ;  /* 0x00000008004c8947 */ /* 0x002fea0003800000 */
[----:B------:R-:W0:Y:S01]  /*00f0*/  LDCU.64 UR4, c[0x0][0x388] ;  /* 0x00007100ff0477ac */ /* 0x000e220008000a00 */
[C---:B------:R-:W-:Y:S01]  /*0100*/  LOP3.LUT R2, R7.reuse, 0x7ffffff8, RZ, 0xc0, !PT ;  /* 0x7ffffff807027812 */ /* 0x040fe200078ec0ff */
[----:B------:R-:W-:Y:S01]  /*0110*/  IMAD R4, R0, R7, RZ ;  /* 0x0000000700047224 */ /* 0x000fe200078e02ff */
[C---:B------:R-:W-:Y:S02]  /*0120*/  LOP3.LUT R5, R7.reuse, 0x7, RZ, 0xc0, !PT ;  /* 0x0000000707057812 */ /* 0x040fe400078ec0ff */
[----:B------:R-:W-:Y:S02]  /*0130*/  LOP3.LUT R6, R7, 0x3, RZ, 0xc0, !PT ;  /* 0x0000000307067812 */ /* 0x000fe400078ec0ff */
[----:B------:R-:W-:Y:S01]  /*0140*/  IADD3 R7, PT, PT, -R2, RZ, RZ ;  /* 0x000000ff02077210 */ /* 0x000fe20007ffe1ff */
[----:B0-----:R-:W-:-:S04]  /*0150*/  UIADD3 UR4, UP0, UPT, UR4, 0x20, URZ ;  /* 0x0000002004047890 */ /* 0x001fc8000ff1e0ff */
[----:B------:R-:W-:Y:S02]  /*0160*/  UIADD3.X UR5, UPT, UPT, URZ, UR5, URZ, UP0, !UPT ;  /* 0x00000005ff057290 */ /* 0x000fe400087fe4ff */
[----:B------:R-:W-:-:S04]  /*0170*/  IMAD.U32 R8, RZ, RZ, UR4 ;  /* 0x00000004ff087e24 */ /* 0x000fc8000f8e00ff */
[----:B------:R-:W-:-:S07]  /*0180*/  MOV R9, UR5 ;  /* 0x0000000500097c02 */ /* 0x000fce0008000f00 */
.L_x_7:
[----:B0-----:R-:W0:Y:S01]  /*0190*/  LDC R24, c[0x0][0x390] ;  /* 0x0000e400ff187b82 */ /* 0x001e220000000800 */
[----:B------:R-:W-:Y:S01]  /*01a0*/  IMAD.MOV.U32 R25, RZ, RZ, RZ ;  /* 0x000000ffff197224 */ /* 0x000fe200078e00ff */
[----:B------:R-:W-:Y:S02]  /*01b0*/  CS2R R18, SRZ ;  /* 0x0000000000127805 */ /* 0x000fe4000001ff00 */
[----:B0-----:R-:W-:Y:S01]  /*01c0*/  ISETP.GE.U32.AND P0, PT, R24, 0x8, PT ;  /* 0x000000081800780c */ /* 0x001fe20003f06070 */
[----:B------:R-:W-:-:S12]  /*01d0*/  IMAD R26, R3, R24, RZ ;  /* 0x00000018031a7224 */ /* 0x000fd800078e02ff */
[----:B------:R-:W-:Y:S05]  /*01e0*/  @!P0 BRA `(.L_x_1) ;  /* 0x0000000000b08947 */ /* 0x000fea0003800000 */
[----:B------:R-:W-:Y:S01]  /*01f0*/  MOV R29, R26 ;  /* 0x0000001a001d7202 */ /* 0x000fe20000000f00 */
[----:B------:R-:W-:Y:S01]  /*0200*/  IMAD.MOV.U32 R25, RZ, RZ, R4 ;  /* 0x000000ffff197224 */ /* 0x000fe200078e0004 */
[----:B------:R-:W-:Y:S02]  /*0210*/  MOV R27, R7 ;  /* 0x00000007001b7202 */ /* 0x000fe40000000f00 */
[----:B------:R-:W-:-:S07]  /*0220*/  CS2R R18, SRZ ;  /* 0x0000000000127805 */ /* 0x000fce000001ff00 */
.L_x_2:
[----:B------:R-:W-:-:S04]  /*0230*/  IMAD.WIDE R10, R25, 0x8, R8 ;  /* 0x00000008190a7825 */ /* 0x000fc800078e0208 */
[----:B------:R-:W-:Y:S01]  /*0240*/  IMAD.WIDE R12, R29, 0x8, R8 ;  /* 0x000000081d0c7825 */ /* 0x000fe200078e0208 */
[----:B------:R-:W2:Y:S04]  /*0250*/  LDG.E.64 R22, desc[UR6][R10.64+-0x20] ;  /* 0xffffe0060a167981 */ /* 0x000ea8000c1e1b00 */
[----:B------:R-:W2:Y:S04]  /*0260*/  LDG.E.64 R14, desc[UR6][R12.64+-0x20] ;  /* 0xffffe0060c0e7981 */ /* 0x000ea8000c1e1b00 */
[----:B------:R-:W3:Y:S04]  /*0270*/  LDG.E.64 R20, desc[UR6][R10.64+-0x18] ;  /* 0xffffe8060a147981 */ /* 0x000ee8000c1e1b00 */
[----:B------:R-:W3:Y:S01]  /*0280*/  LDG.E.64 R16, desc[UR6][R12.64+-0x18] ;  /* 0xffffe8060c107981 */ /* 0x000ee2000c1e1b00 */
[----:B--2---:R-:W-:-:S03]  /*0290*/  DADD R14, R22, -R14 ;  /* 0x00000000160e7229 */ /* 0x004fc6000000080e */
[----:B------:R-:W2:Y:S05]  /*02a0*/  LDG.E.64 R22, desc[UR6][R10.64+-0x10] ;  /* 0xfffff0060a167981 */ /* 0x000eaa000c1e1b00 */
[----:B------:R-:W-:Y:S02]  /*02b0*/  DFMA R18, R14, R14, R18 ;  /* 0x0000000e0e12722b */ /* 0x000fe40000000012 */
[----:B---3--:R-:W-:Y:S01]  /*02c0*/  DADD R16, R20, -R16 ;  /* 0x0000000014107229 */ /* 0x008fe20000000810 */
[----:B------:R-:W2:Y:S04]  /*02d0*/  LDG.E.64 R14, desc[UR6][R12.64+-0x10] ;  /* 0xfffff0060c0e7981 */ /* 0x000ea8000c1e1b00 */
[----:B------:R-:W3:Y:S03]  /*02e0*/  LDG.E.64 R20, desc[UR6][R10.64+-0x8] ;  /* 0xfffff8060a147981 */ /* 0x000ee6000c1e1b00 */
[----:B------:R-:W-:Y:S01]  /*02f0*/  DFMA R16, R16, R16, R18 ;  /* 0x000000101010722b */ /* 0x000fe20000000012 */
[----:B------:R-:W3:Y:S01]  /*0300*/  LDG.E.64 R18, desc[UR6][R12.64+-0x8] ;  /* 0xfffff8060c127981 */ /* 0x000ee2000c1e1b00 */
[----:B--2---:R-:W-:-:S03]  /*0310*/  DADD R14, R22, -R14 ;  /* 0x00000000160e7229 */ /* 0x004fc6000000080e */
[----:B------:R-:W2:Y:S01]  /*0320*/  LDG.E.64 R22, desc[UR6][R12.64+0x8] ;  /* 0x000008060c167981 */ /* 0x000ea2000c1e1b00 */
[----:B---3--:R-:W-:-:S04]  /*0330*/  DADD R18, R20, -R18 ;  /* 0x0000000014127229 */ /* 0x008fc80000000812 */
[----:B------:R-:W-:Y:S02]  /*0340*/  DFMA R20, R14, R14, R16 ;  /* 0x0000000e0e14722b */ /* 0x000fe40000000010 */
[----:B------:R-:W3:Y:S04]  /*0350*/  LDG.E.64 R14, desc[UR6][R10.64] ;  /* 0x000000060a0e7981 */ /* 0x000ee8000c1e1b00 */
[----:B------:R-:W3:Y:S02]  /*0360*/  LDG.E.64 R16, desc[UR6][R12.64] ;  /* 0x000000060c107981 */ /* 0x000ee4000c1e1b00 */
[----:B------:R-:W-:Y:S02]  /*0370*/  DFMA R18, R18, R18, R20 ;  /* 0x000000121212722b */ /* 0x000fe40000000014 */
[----:B------:R-:W2:Y:S01]  /*0380*/  LDG.E.64 R20, desc[UR6][R10.64+0x8] ;  /* 0x000008060a147981 */ /* 0x000ea2000c1e1b00 */
[----:B---3--:R-:W-:-:S03]  /*0390*/  DADD R14, R14, -R16 ;  /* 0x000000000e0e7229 */ /* 0x008fc60000000810 */
[----:B------:R-:W3:Y:S05]  /*03a0*/  LDG.E.64 R16, desc[UR6][R10.64+0x10] ;  /* 0x000010060a107981 */ /* 0x000eea000c1e1b00 */
[----:B------:R-:W-:Y:S02]  /*03b0*/  DFMA R18, R14, R14, R18 ;  /* 0x0000000e0e12722b */ /* 0x000fe40000000012 */
[----:B------:R-:W3:Y:S01]  /*03c0*/  LDG.E.64 R14, desc[UR6][R12.64+0x10] ;  /* 0x000010060c0e7981 */ /* 0x000ee2000c1e1b00 */
[----:B--2---:R-:W-:-:S03]  /*03d0*/  DADD R20, R20, -R22 ;  /* 0x0000000014147229 */ /* 0x004fc60000000816 */
[----:B------:R-:W2:Y:S04]  /*03e0*/  LDG.E.64 R22, desc[UR6][R10.64+0x18] ;  /* 0x000018060a167981 */ /* 0x000ea8000c1e1b00 */
[----:B------:R-:W2:Y:S01]  /*03f0*/  LDG.E.64 R12, desc[UR6][R12.64+0x18] ;  /* 0x000018060c0c7981 */ /* 0x000ea2000c1e1b00 */
[----:B------:R-:W-:Y:S01]  /*0400*/  VIADD R27, R27, 0x8 ;  /* 0x000000081b1b7836 */ /* 0x000fe20000000000 */
[----:B------:R-:W-:-:S04]  /*0410*/  DFMA R18, R20, R20, R18 ;  /* 0x000000141412722b */ /* 0x000fc80000000012 */
[----:B------:R-:W-:Y:S01]  /*0420*/  ISETP.NE.AND P0, PT, R27, RZ, PT ;  /* 0x000000ff1b00720c */ /* 0x000fe20003f05270 */
[----:B------:R-:W-:Y:S01]  /*0430*/  VIADD R29, R29, 0x8 ;  /* 0x000000081d1d7836 */ /* 0x000fe20000000000 */
[----:B------:R-:W-:Y:S01]  /*0440*/  IADD3 R25, PT, PT, R25, 0x8, RZ ;  /* 0x0000000819197810 */ /* 0x000fe20007ffe0ff */
[----:B---3--:R-:W-:-:S08]  /*0450*/  DADD R14, R16, -R14 ;  /* 0x00000000100e7229 */ /* 0x008fd0000000080e */
[----:B------:R-:W-:Y:S02]  /*0460*/  DFMA R18, R14, R14, R18 ;  /* 0x0000000e0e12722b */ /* 0x000fe40000000012 */
[----:B--2---:R-:W-:-:S08]  /*0470*/  DADD R22, R22, -R12 ;  /* 0x0000000016167229 */ /* 0x004fd0000000080c */
[----:B------:R-:W-:Y:S01]  /*0480*/  DFMA R18, R22, R22, R18 ;  /* 0x000000161612722b */ /* 0x000fe20000000012 */
[----:B------:R-:W-:Y:S10]  /*0490*/  @P0 BRA `(.L_x_2) ;  /* 0xfffffffc00640947 */ /* 0x000ff4000383ffff */
[----:B------:R-:W-:-:S07]  /*04a0*/  MOV R25, R2 ;  /* 0x0000000200197202 */ /* 0x000fce0000000f00 */
.L_x_1:
[----:B------:R-:W-:-:S13]  /*04b0*/  ISETP.NE.AND P0, PT, R5, RZ, PT ;  /* 0x000000ff0500720c */ /* 0x000fda0003f05270 */
[----:B------:R-:W-:Y:S05]  /*04c0*/  @!P0 BRA `(.L_x_3) ;  /* 0x0000000000d08947 */ /* 0x000fea0003800000 */
[----:B------:R-:W-:Y:S01]  /*04d0*/  VIADD R10, R5, 0xffffffff ;  /* 0xffffffff050a7836 */ /* 0x000fe20000000000 */
[----:B------:R-:W-:-:S04]  /*04e0*/  ISETP.NE.AND P1, PT, R6, RZ, PT ;  /* 0x000000ff0600720c */ /* 0x000fc80003f25270 */
[----:B------:R-:W-:-:S13]  /*04f0*/  ISETP.GE.U32.AND P0, PT, R10, 0x3, PT ;  /* 0x000000030a00780c */ /* 0x000fda0003f06070 */
[----:B------:R-:W-:Y:S05]  /*0500*/  @!P0 BRA `(.L_x_4) ;  /* 0x0000000000588947 */ /* 0x000fea0003800000 */
[----:B------:R-:W0:Y:S01]  /*0510*/  LDC.64 R10, c[0x0][0x388] ;  /* 0x0000e200ff0a7b82 */ /* 0x000e220000000a00 */
[----:B------:R-:W-:Y:S01]  /*0520*/  IADD3 R17, PT, PT, R4, R25, RZ ;  /* 0x0000001904117210 */ /* 0x000fe20007ffe0ff */
[----:B------:R-:W-:-:S04]  /*0530*/  IMAD.IADD R13, R26, 0x1, R25 ;  /* 0x000000011a0d7824 */ /* 0x000fc800078e0219 */
[----:B0-----:R-:W-:-:S04]  /*0540*/  IMAD.WIDE R16, R17, 0x8, R10 ;  /* 0x0000000811107825 */ /* 0x001fc800078e020a */
[----:B------:R-:W-:Y:S01]  /*0550*/  IMAD.WIDE R10, R13, 0x8, R10 ;  /* 0x000000080d0a7825 */ /* 0x000fe200078e020a */
[----:B------:R-:W2:Y:S04]  /*0560*/  LDG.E.64 R14, desc[UR6][R16.64] ;  /* 0x00000006100e7981 */ /* 0x000ea8000c1e1b00 */
[----:B------:R-:W2:Y:S04]  /*0570*/  LDG.E.64 R22, desc[UR6][R10.64] ;  /* 0x000000060a167981 */ /* 0x000ea8000c1e1b00 */
[----:B------:R-:W3:Y:S04]  /*0580*/  LDG.E.64 R12, desc[UR6][R16.64+0x8] ;  /* 0x00000806100c7981 */ /* 0x000ee8000c1e1b00 */
[----:B------:R-:W4:Y:S04]  /*0590*/  LDG.E.64 R20, desc[UR6][R16.64+0x10] ;  /* 0x0000100610147981 */ /* 0x000f28000c1e1b00 */
[----:B------:R-:W5:Y:S01]  /*05a0*/  LDG.E.64 R28, desc[UR6][R16.64+0x18] ;  /* 0x00001806101c7981 */ /* 0x000f62000c1e1b00 */
[----:B--2---:R-:W-:-:S03]  /*05b0*/  DADD R22, R14, -R22 ;  /* 0x000000000e167229 */ /* 0x004fc60000000816 */
[----:B------:R-:W3:Y:S05]  /*05c0*/  LDG.E.64 R14, desc[UR6][R10.64+0x8] ;  /* 0x000008060a0e7981 */ /* 0x000eea000c1e1b00 */
[----:B------:R-:W-:Y:S01]  /*05d0*/  DFMA R22, R22, R22, R18 ;  /* 0x000000161616722b */ /* 0x000fe20000000012 */
[----:B------:R-:W4:Y:S04]  /*05e0*/  LDG.E.64 R18, desc[UR6][R10.64+0x10] ;  /* 0x000010060a127981 */ /* 0x000f28000c1e1b00 */
[----:B------:R-:W5:Y:S01]  /*05f0*/  LDG.E.64 R10, desc[UR6][R10.64+0x18] ;  /* 0x000018060a0a7981 */ /* 0x000f62000c1e1b00 */
[----:B------:R-:W-:Y:S01]  /*0600*/  IADD3 R25, PT, PT, R25, 0x4, RZ ;  /* 0x0000000419197810 */ /* 0x000fe20007ffe0ff */
[----:B---3--:R-:W-:-:S08]  /*0610*/  DADD R12, R12, -R14 ;  /* 0x000000000c0c7229 */ /* 0x008fd0000000080e */
[----:B------:R-:W-:Y:S02]  /*0620*/  DFMA R22, R12, R12, R22 ;  /* 0x0000000c0c16722b */ /* 0x000fe40000000016 */
[----:B----4-:R-:W-:Y:S02]  /*0630*/  DADD R18, R20, -R18 ;  /* 0x0000000014127229 */ /* 0x010fe40000000812 */
[----:B-----5:R-:W-:-:S06]  /*0640*/  DADD R28, R28, -R10 ;  /* 0x000000001c1c7229 */ /* 0x020fcc000000080a */
[----:B------:R-:W-:-:S08]  /*0650*/  DFMA R18, R18, R18, R22 ;  /* 0x000000121212722b */ /* 0x000fd00000000016 */
[----:B------:R-:W-:-:S11]  /*0660*/  DFMA R18, R28, R28, R18 ;  /* 0x0000001c1c12722b */ /* 0x000fd60000000012 */
.L_x_4:
[----:B------:R-:W-:Y:S05]  /*0670*/  @!P1 BRA `(.L_x_3) ;  /* 0x0000000000649947 */ /* 0x000fea0003800000 */
[----:B------:R-:W-:Y:S02]  /*0680*/  ISETP.NE.AND P0, PT, R6, 0x1, PT ;  /* 0x000000010600780c */ /* 0x000fe40003f05270 */
[----:B------:R-:W-:-:S11]  /*0690*/  LOP3.LUT P1, RZ, R24, 0x1, RZ, 0xc0, !PT ;  /* 0x0000000118ff7812 */ /* 0x000fd6000782c0ff */
[----:B------:R-:W0:Y:S01]  /*06a0*/  @P0 LDC.64 R12, c[0x0][0x388] ;  /* 0x0000e200ff0c0b82 */ /* 0x000e220000000a00 */
[----:B------:R-:W-:Y:S01]  /*06b0*/  @P0 IMAD.IADD R21, R4, 0x1, R25 ;  /* 0x0000000104150824 */ /* 0x000fe200078e0219 */
[----:B------:R-:W-:Y:S01]  /*06c0*/  @P0 IADD3 R15, PT, PT, R26, R25, RZ ;  /* 0x000000191a0f0210 */ /* 0x000fe20007ffe0ff */
[----:B------:R-:W-:-:S05]  /*06d0*/  @P0 VIADD R25, R25, 0x2 ;  /* 0x0000000219190836 */ /* 0x000fca0000000000 */
[----:B------:R-:W1:Y:S01]  /*06e0*/  @P1 LDC.64 R10, c[0x0][0x388] ;  /* 0x0000e200ff0a1b82 */ /* 0x000e620000000a00 */
[----:B------:R-:W-:Y:S01]  /*06f0*/  @P1 IADD3 R29, PT, PT, R26, R25, RZ ;  /* 0x000000191a1d1210 */ /* 0x000fe20007ffe0ff */
[----:B------:R-:W-:Y:S02]  /*0700*/  @P1 IMAD.IADD R27, R4, 0x1, R25 ;  /* 0x00000001041b1824 */ /* 0x000fe400078e0219 */
[----:B0-----:R-:W-:-:S04]  /*0710*/  @P0 IMAD.WIDE R20, R21, 0x8, R12 ;  /* 0x0000000815140825 */ /* 0x001fc800078e020c */
[----:B------:R-:W-:Y:S01]  /*0720*/  @P0 IMAD.WIDE R12, R15, 0x8, R12 ;  /* 0x000000080f0c0825 */ /* 0x000fe200078e020c */
[----:B------:R-:W2:Y:S04]  /*0730*/  @P0 LDG.E.64 R16, desc[UR6][R20.64] ;  /* 0x0000000614100981 */ /* 0x000ea8000c1e1b00 */
[----:B------:R-:W2:Y:S01]  /*0740*/  @P0 LDG.E.64 R14, desc[UR6][R12.64] ;  /* 0x000000060c0e0981 */ /* 0x000ea2000c1e1b00 */
[----:B-1----:R-:W-:-:S03]  /*0750*/  @P1 IMAD.WIDE R26, R27, 0x8, R10 ;  /* 0x000000081b1a1825 */ /* 0x002fc600078e020a */
[----:B------:R-:W3:Y:S01]  /*0760*/  @P0 LDG.E.64 R22, desc[UR6][R20.64+0x8] ;  /* 0x0000080614160981 */ /* 0x000ee2000c1e1b00 */
[----:B------:R-:W-:-:S03]  /*0770*/  @P1 IMAD.WIDE R10, R29, 0x8, R10 ;  /* 0x000000081d0a1825 */ /* 0x000fc600078e020a */
[----:B------:R-:W3:Y:S04]  /*0780*/  @P0 LDG.E.64 R24, desc[UR6][R12.64+0x8] ;  /* 0x000008060c180981 */ /* 0x000ee8000c1e1b00 */
[----:B------:R-:W4:Y:S04]  /*0790*/  @P1 LDG.E.64 R26, desc[UR6][R26.64] ;  /* 0x000000061a1a1981 */ /* 0x000f28000c1e1b00 */
[----:B------:R-:W4:Y:S01]  /*07a0*/  @P1 LDG.E.64 R10, desc[UR6][R10.64] ;  /* 0x000000060a0a1981 */ /* 0x000f22000c1e1b00 */
[----:B--2---:R-:W-:Y:S02]  /*07b0*/  @P0 DADD R14, R16, -R14 ;  /* 0x00000000100e0229 */ /* 0x004fe4000000080e */
[----:B---3--:R-:W-:-:S06]  /*07c0*/  @P0 DADD R22, R22, -R24 ;  /* 0x0000000016160229 */ /* 0x008fcc0000000818 */
[----:B------:R-:W-:-:S08]  /*07d0*/  @P0 DFMA R14, R14, R14, R18 ;  /* 0x0000000e0e0e022b */ /* 0x000fd00000000012 */
[----:B------:R-:W-:Y:S02]  /*07e0*/  @P0 DFMA R18, R22, R22, R14 ;  /* 0x000000161612022b */ /* 0x000fe4000000000e */
[----:B----4-:R-:W-:-:S08]  /*07f0*/  @P1 DADD R14, R26, -R10 ;  /* 0x000000001a0e1229 */ /* 0x010fd0000000080a */
[----:B------:R-:W-:-:S11]  /*0800*/  @P1 DFMA R18, R14, R14, R18 ;  /* 0x0000000e0e12122b */ /* 0x000fd60000000012 */
.L_x_3:
[----:B------:R-:W0:Y:S01]  /*0810*/  MUFU.RSQ64H R23, R19 ;  /* 0x0000001300177308 */ /* 0x000e220000001c00 */
[----:B------:R-:W-:Y:S01]  /*0820*/  IADD3 R22, PT, PT, R19, -0x3500000, RZ ;  /* 0xfcb0000013167810 */ /* 0x000fe20007ffe0ff */
[----:B------:R-:W-:Y:S01]  /*0830*/  IMAD.MOV.U32 R12, RZ, RZ, 0x0 ;  /* 0x00000000ff0c7424 */ /* 0x000fe200078e00ff */
[----:B------:R-:W-:Y:S01]  /*0840*/  MOV R13, 0x3fd80000 ;  /* 0x3fd80000000d7802 */ /* 0x000fe20000000f00 */
[----:B------:R-:W-:Y:S01]  /*0850*/  BSSY.RECONVERGENT B0, `(.L_x_5) ;  /* 0x0000010000007945 */ /* 0x000fe20003800200 */
[----:B------:R-:W-:Y:S02]  /*0860*/  ISETP.GE.U32.AND P0, PT, R22, 0x7ca00000, PT ;  /* 0x7ca000001600780c */ /* 0x000fe40003f06070 */
[----:B0-----:R-:W-:-:S08]  /*0870*/  DMUL R10, R22, R22 ;  /* 0x00000016160a7228 */ /* 0x001fd00000000000 */
[----:B------:R-:W-:-:S08]  /*0880*/  DFMA R10, -R10, R18, 1 ;  /* 0x3ff000000a0a742b */ /* 0x000fd00000000112 */
[----:B------:R-:W-:Y:S02]  /*0890*/  DFMA R12, R10, R12, 0.5 ;  /* 0x3fe000000a0c742b */ /* 0x000fe4000000000c */
[----:B------:R-:W-:-:S08]  /*08a0*/  DMUL R10, R22, R10 ;  /* 0x0000000a160a7228 */ /* 0x000fd00000000000 */
[----:B------:R-:W-:-:S08]  /*08b0*/  DFMA R10, R12, R10, R22 ;  /* 0x0000000a0c0a722b */ /* 0x000fd00000000016 */
[----:B------:R-:W-:Y:S02]  /*08c0*/  DMUL R12, R10, R18 ;  /* 0x000000120a0c7228 */ /* 0x000fe40000000000 */
[----:B------:R-:W-:Y:S01]  /*08d0*/  VIADD R17, R11, 0xfff00000 ;  /* 0xfff000000b117836 */ /* 0x000fe20000000000 */
[----:B------:R-:W-:-:S05]  /*08e0*/  MOV R16, R10 ;  /* 0x0000000a00107202 */ /* 0x000fca0000000f00 */
[----:B------:R-:W-:-:S08]  /*08f0*/  DFMA R14, R12, -R12, R18 ;  /* 0x8000000c0c0e722b */ /* 0x000fd00000000012 */
[----:B------:R-:W-:Y:S01]  /*0900*/  DFMA R20, R14, R16, R12 ;  /* 0x000000100e14722b */ /* 0x000fe2000000000c */
[----:B------:R-:W-:Y:S10]  /*0910*/  @!P0 BRA `(.L_x_6) ;  /* 0x00000000000c8947 */ /* 0x000ff40003800000 */
[----:B------:R-:W-:Y:S01]  /*0920*/  IMAD.MOV.U32 R20, RZ, RZ, R18 ;  /* 0x000000ffff147224 */ /* 0x000fe200078e0012 */
[----:B------:R-:W-:-:S07]  /*0930*/  MOV R18, 0x950 ;  /* 0x0000095000127802 */ /* 0x000fce0000000f00 */
[----:B------:R-:W-:Y:S05]  /*0940*/  CALL.REL.NOINC `($__internal_0_$__cuda_sm20_dsqrt_rn_f64_mediumpath_v1) ;  /* 0x00000004001c7944 */ /* 0x000fea0003c00000 */
.L_x_6:
[----:B------:R-:W-:Y:S05]  /*0950*/  BSYNC.RECONVERGENT B0 ;  /* 0x0000000000007941 */ /* 0x000fea0003800200 */
.L_x_5:
[----:B------:R-:W0:Y:S01]  /*0960*/  LDC.64 R12, c[0x0][0x380] ;  /* 0x0000e000ff0c7b82 */ /* 0x000e220000000a00 */
[----:B------:R-:W1:Y:S02]  /*0970*/  LDCU UR4, c[0x0][0x394] ;  /* 0x00007280ff0477ac */ /* 0x000e640008000800 */
[----:B-1----:R-:W-:Y:S02]  /*0980*/  IMAD R11, R0, UR4, R3 ;  /* 0x00000004000b7c24 */ /* 0x002fe4000f8e0203 */
[C---:B------:R-:W-:Y:S01]  /*0990*/  IMAD R15, R3.reuse, UR4, R0 ;  /* 0x00000004030f7c24 */ /* 0x040fe2000f8e0200 */
[----:B------:R-:W-:Y:S01]  /*09a0*/  IADD3 R3, PT, PT, R3, 0x1, RZ ;  /* 0x0000000103037810 */ /* 0x000fe20007ffe0ff */
[----:B0-----:R-:W-:-:S03]  /*09b0*/  IMAD.WIDE R10, R11, 0x8, R12 ;  /* 0x000000080b0a7825 */ /* 0x001fc600078e020c */
[----:B------:R-:W-:Y:S01]  /*09c0*/  ISETP.GE.AND P0, PT, R3, UR4, PT ;  /* 0x0000000403007c0c */ /* 0x000fe2000bf06270 */
[----:B------:R-:W-:Y:S01]  /*09d0*/  IMAD.WIDE R12, R15, 0x8, R12 ;  /* 0x000000080f0c7825 */ /* 0x000fe200078e020c */
[----:B------:R0:W-:Y:S04]  /*09e0*/  STG.E.64 desc[UR6][R10.64], R20 ;  /* 0x000000140a007986 */ /* 0x0001e8000c101b06 */
[----:B------:R0:W-:Y:S07]  /*09f0*/  STG.E.64 desc[UR6][R12.64], R20 ;  /* 0x000000140c007986 */ /* 0x0001ee000c101b06 */
[----:B------:R-:W-:Y:S05]  /*0a00*/  @!P0 BRA `(.L_x_7) ;  /* 0xfffffff400e08947 */ /* 0x000fea000383ffff */
[----:B------:R-:W-:Y:S05]  /*0a10*/  EXIT ;  /* 0x000000000000794d */ /* 0x000fea0003800000 */
.L_x_0:
[----:B------:R-:W-:Y:S01]  /*0a20*/  ULOP3.LUT UR4, URZ, UR4, URZ, 0x33, !UPT ;  /* 0x00000004ff047292 */ /* 0x000fe2000f8e33ff */
[----:B------:R-:W-:Y:S05]  /*0a30*/  BSSY.RECONVERGENT B0, `(.L_x_8) ;  /* 0x000001d000007945 */ /* 0x000fea0003800200 */
[--C-:B------:R-:W-:Y:S02]  /*0a40*/  IADD3 R2, PT, PT, -R4, UR4, R5.reuse ;  /* 0x0000000404027c10 */ /* 0x100fe4000fffe105 */
[----:B------:R-:W-:Y:S02]  /*0a50*/  IADD3 R4, PT, PT, -R0, -0x2, R5 ;  /* 0xfffffffe00047810 */ /* 0x000fe40007ffe105 */
[----:B------:R-:W-:-:S02]  /*0a60*/  LOP3.LUT R18, R2, 0x3, RZ, 0xc0, !PT ;  /* 0x0000000302127812 */ /* 0x000fc400078ec0ff */
[----:B------:R-:W-:Y:S02]  /*0a70*/  ISETP.GE.U32.AND P1, PT, R4, 0x3, PT ;  /* 0x000000030400780c */ /* 0x000fe40003f26070 */
[----:B------:R-:W-:-:S11]  /*0a80*/  ISETP.NE.AND P0, PT, R18, RZ, PT ;  /* 0x000000ff1200720c */ /* 0x000fd60003f05270 */
[----:B------:R-:W-:Y:S05]  /*0a90*/  @!P1 BRA `(.L_x_9) ;  /* 0x0000000000589947 */ /* 0x000fea0003800000 */
[----:B------:R-:W0:Y:S01]  /*0aa0*/  LDC.64 R6, c[0x0][0x380] ;  /* 0x0000e000ff067b82 */ /* 0x000e220000000a00 */
[----:B------:R-:W-:Y:S01]  /*0ab0*/  LOP3.LUT R4, R2, 0xfffffffc, RZ, 0xc0, !PT ;  /* 0xfffffffc02047812 */ /* 0x000fe200078ec0ff */
[----:B------:R-:W-:-:S07]  /*0ac0*/  IMAD.MOV.U32 R19, RZ, RZ, RZ ;  /* 0x000000ffff137224 */ /* 0x000fce00078e00ff */
.L_x_10:
[----:B-1----:R-:W-:Y:S01]  /*0ad0*/  IMAD R11, R5, R3, R0 ;  /* 0x00000003050b7224 */ /* 0x002fe200078e0200 */
[----:B------:R-:W-:Y:S01]  /*0ae0*/  IADD3 R19, PT, PT, R19, 0x4, RZ ;  /* 0x0000000413137810 */ /* 0x000fe20007ffe0ff */
[----:B------:R-:W-:Y:S02]  /*0af0*/  IMAD R9, R0, R5, R3 ;  /* 0x0000000500097224 */ /* 0x000fe400078e0203 */
[----:B0-----:R-:W-:Y:S01]  /*0b00*/  IMAD.WIDE R10, R11, 0x8, R6 ;  /* 0x000000080b0a7825 */ /* 0x001fe200078e0206 */
[----:B------:R-:W-:-:S03]  /*0b10*/  ISETP.NE.AND P1, PT, R19, R4, PT ;  /* 0x000000041300720c */ /* 0x000fc60003f25270 */
[----:B------:R-:W-:-:S04]  /*0b20*/  IMAD.WIDE R8, R9, 0x8, R6 ;  /* 0x0000000809087825 */ /* 0x000fc800078e0206 */
[----:B------:R-:W-:Y:S01]  /*0b30*/  IMAD.WIDE R12, R5, 0x8, R10 ;  /* 0x00000008050c7825 */ /* 0x000fe200078e020a */
[----:B------:R1:W-:Y:S03]  /*0b40*/  STG.E.64 desc[UR6][R8.64], RZ ;  /* 0x000000ff08007986 */ /* 0x0003e6000c101b06 */
[----:B------:R-:W-:Y:S01]  /*0b50*/  VIADD R3, R3, 0x4 ;  /* 0x0000000403037836 */ /* 0x000fe20000000000 */
[----:B------:R1:W-:Y:S01]  /*0b60*/  STG.E.64 desc[UR6][R10.64], RZ ;  /* 0x000000ff0a007986 */ /* 0x0003e2000c101b06 */
[----:B------:R-:W-:-:S03]  /*0b70*/  IMAD.WIDE R14, R5, 0x8, R12 ;  /* 0x00000008050e7825 */ /* 0x000fc600078e020c */
[----:B------:R1:W-:Y:S01]  /*0b80*/  STG.E.64 desc[UR6][R8.64+0x8], RZ ;  /* 0x000008ff08007986 */ /* 0x0003e2000c101b06 */
[----:B------:R-:W-:-:S03]  /*0b90*/  IMAD.WIDE R16, R5, 0x8, R14 ;  /* 0x0000000805107825 */ /* 0x000fc600078e020e */
[----:B------:R1:W-:Y:S04]  /*0ba0*/  STG.E.64 desc[UR6][R12.64], RZ ;  /* 0x000000ff0c007986 */ /* 0x0003e8000c101b06 */
[----:B------:R1:W-:Y:S04]  /*0bb0*/  STG.E.64 desc[UR6][R8.64+0x10], RZ ;  /* 0x000010ff08007986 */ /* 0x0003e8000c101b06 */
[----:B------:R1:W-:Y:S04]  /*0bc0*/  STG.E.64 desc[UR6][R14.64], RZ ;  /* 0x000000ff0e007986 */ /* 0x0003e8000c101b06 */
[----:B------:R1:W-:Y:S04]  /*0bd0*/  STG.E.64 desc[UR6][R8.64+0x18], RZ ;  /* 0x000018ff08007986 */ /* 0x0003e8000c101b06 */
[----:B------:R1:W-:Y:S01]  /*0be0*/  STG.E.64 desc[UR6][R16.64], RZ ;  /* 0x000000ff10007986 */ /* 0x0003e2000c101b06 */
[----:B------:R-:W-:Y:S05]  /*0bf0*/  @P1 BRA `(.L_x_10) ;  /* 0xfffffffc00b41947 */ /* 0x000fea000383ffff */
.L_x_9:
[----:B------:R-:W-:Y:S05]  /*0c00*/  BSYNC.RECONVERGENT B0 ;  /* 0x0000000000007941 */ /* 0x000fea0003800200 */
.L_x_8:
[----:B------:R-:W-:Y:S05]  /*0c10*/  @!P0 EXIT ;  /* 0x000000000000894d */ /* 0x000fea0003800000 */
[----:B------:R-:W-:Y:S01]  /*0c20*/  ISETP.NE.AND P0, PT, R18, 0x1, PT ;  /* 0x000000011200780c */ /* 0x000fe20003f05270 */
[----:B------:R-:W-:Y:S01]  /*0c30*/  BSSY.RECONVERGENT B0, `(.L_x_11) ;  /* 0x000000f000007945 */ /* 0x000fe20003800200 */
[----:B------:R-:W-:-:S04]  /*0c40*/  LOP3.LUT R2, R2, 0x1, RZ, 0xc0, !PT ;  /* 0x0000000102027812 */ /* 0x000fc800078ec0ff */
[----:B------:R-:W-:-:S07]  /*0c50*/  ISETP.NE.U32.AND P1, PT, R2, 0x1, PT ;  /* 0x000000010200780c */ /* 0x000fce0003f25070 */
[----:B------:R-:W-:Y:S06]  /*0c60*/  @!P0 BRA `(.L_x_12) ;  /* 0x00000000002c8947 */ /* 0x000fec0003800000 */
[----:B------:R-:W0:Y:S01]  /*0c70*/  LDC.64 R6, c[0x0][0x380] ;  /* 0x0000e000ff067b82 */ /* 0x000e220000000a00 */
[CC--:B-1----:R-:W-:Y:S02]  /*0c80*/  IMAD R9, R3.reuse, R5.reuse, R0 ;  /* 0x0000000503097224 */ /* 0x0c2fe400078e0200 */
[----:B------:R-:W-:Y:S01]  /*0c90*/  IMAD R11, R0, R5, R3 ;  /* 0x00000005000b7224 */ /* 0x000fe200078e0203 */
[----:B------:R-:W-:Y:S01]  /*0ca0*/  IADD3 R3, PT, PT, R3, 0x2, RZ ;  /* 0x0000000203037810 */ /* 0x000fe20007ffe0ff */
[----:B0-----:R-:W-:-:S04]  /*0cb0*/  IMAD.WIDE R8, R9, 0x8, R6 ;  /* 0x0000000809087825 */ /* 0x001fc800078e0206 */
[----:B------:R-:W-:-:S04]  /*0cc0*/  IMAD.WIDE R6, R11, 0x8, R6 ;  /* 0x000000080b067825 */ /* 0x000fc800078e0206 */
[----:B------:R-:W-:Y:S01]  /*0cd0*/  IMAD.WIDE R10, R5, 0x8, R8 ;  /* 0x00000008050a7825 */ /* 0x000fe200078e0208 */
[----:B------:R0:W-:Y:S04]  /*0ce0*/  STG.E.64 desc[UR6][R6.64], RZ ;  /* 0x000000ff06007986 */ /* 0x0001e8000c101b06 */
[----:B------:R0:W-:Y:S04]  /*0cf0*/  STG.E.64 desc[UR6][R8.64], RZ ;  /* 0x000000ff08007986 */ /* 0x0001e8000c101b06 */
[----:B------:R0:W-:Y:S04]  /*0d00*/  STG.E.64 desc[UR6][R6.64+0x8], RZ ;  /* 0x000008ff06007986 */ /* 0x0001e8000c101b06 */
[----:B------:R0:W-:Y:S02]  /*0d10*/  STG.E.64 desc[UR6][R10.64], RZ ;  /* 0x000000ff0a007986 */ /* 0x0001e4000c101b06 */
.L_x_12:
[----:B------:R-:W-:Y:S05]  /*0d20*/  BSYNC.RECONVERGENT B0 ;  /* 0x0000000000007941 */ /* 0x000fea0003800200 */
.L_x_11:
[----:B------:R-:W-:Y:S05]  /*0d30*/  @P1 EXIT ;  /* 0x000000000000194d */ /* 0x000fea0003800000 */
[----:B0-----:R-:W0:Y:S01]  /*0d40*/  LDC.64 R6, c[0x0][0x380] ;  /* 0x0000e000ff067b82 */ /* 0x001e220000000a00 */
[-C--:B-1----:R-:W-:Y:S02]  /*0d50*/  IMAD R9, R0, R5.reuse, R3 ;  /* 0x0000000500097224 */ /* 0x082fe400078e0203 */
[----:B------:R-:W-:Y:S02]  /*0d60*/  IMAD R5, R3, R5, R0 ;  /* 0x0000000503057224 */ /* 0x000fe400078e0200 */
[----:B0-----:R-:W-:-:S04]  /*0d70*/  IMAD.WIDE R2, R9, 0x8, R6 ;  /* 0x0000000809027825 */ /* 0x001fc800078e0206 */
[----:B------:R-:W-:Y:S01]  /*0d80*/  IMAD.WIDE R4, R5, 0x8, R6 ;  /* 0x0000000805047825 */ /* 0x000fe200078e0206 */
[----:B------:R-:W-:Y:S04]  /*0d90*/  STG.E.64 desc[UR6][R2.64], RZ ;  /* 0x000000ff02007986 */ /* 0x000fe8000c101b06 */
[----:B------:R-:W-:Y:S01]  /*0da0*/  STG.E.64 desc[UR6][R4.64], RZ ;  /* 0x000000ff04007986 */ /* 0x000fe2000c101b06 */
[----:B------:R-:W-:Y:S05]  /*0db0*/  EXIT ;  /* 0x000000000000794d */ /* 0x000fea0003800000 */
        .weak           $__internal_0_$__cuda_sm20_dsqrt_rn_f64_mediumpath_v1
        .type           $__internal_0_$__cuda_sm20_dsqrt_rn_f64_mediumpath_v1,@function
        .size           $__internal_0_$__cuda_sm20_dsqrt_rn_f64_mediumpath_v1,(.L_x_18 - $__internal_0_$__cuda_sm20_dsqrt_rn_f64_mediumpath_v1)
$__internal_0_$__cuda_sm20_dsqrt_rn_f64_mediumpath_v1:
[----:B------:R-:W-:Y:S01]  /*0dc0*/  ISETP.GE.U32.AND P0, PT, R22, -0x3400000, PT ;  /* 0xfcc000001600780c */ /* 0x000fe20003f06070 */
[----:B------:R-:W-:Y:S01]  /*0dd0*/  BSSY.RECONVERGENT B1, `(.L_x_13) ;  /* 0x0000026000017945 */ /* 0x000fe20003800200 */
[----:B------:R-:W-:Y:S01]  /*0de0*/  IMAD.MOV.U32 R16, RZ, RZ, R10 ;  /* 0x000000ffff107224 */ /* 0x000fe200078e000a */
[----:B------:R-:W-:Y:S01]  /*0df0*/  MOV R10, R20 ;  /* 0x00000014000a7202 */ /* 0x000fe20000000f00 */
[----:B------:R-:W-:-:S09]  /*0e00*/  IMAD.MOV.U32 R11, RZ, RZ, R19 ;  /* 0x000000ffff0b7224 */ /* 0x000fd200078e0013 */
[----:B------:R-:W-:Y:S05]  /*0e10*/  @!P0 BRA `(.L_x_14) ;  /* 0x0000000000208947 */ /* 0x000fea0003800000 */
[----:B------:R-:W-:-:S10]  /*0e20*/  DFMA.RM R16, R14, R16, R12 ;  /* 0x000000100e10722b */ /* 0x000fd4000000400c */
[----:B------:R-:W-:-:S04]  /*0e30*/  IADD3 R12, P0, PT, R16, 0x1, RZ ;  /* 0x00000001100c7810 */ /* 0x000fc80007f1e0ff */
[----:B------:R-:W-:-:S06]  /*0e40*/  IADD3.X R13, PT, PT, RZ, R17, RZ, P0, !PT ;  /* 0x00000011ff0d7210 */ /* 0x000fcc00007fe4ff */
[----:B------:R-:W-:-:S08]  /*0e50*/  DFMA.RP R10, -R16, R12, R10 ;  /* 0x0000000c100a722b */ /* 0x000fd0000000810a */
[----:B------:R-:W-:-:S06]  /*0e60*/  DSETP.GT.AND P0, PT, R10, RZ, PT ;  /* 0x000000ff0a00722a */ /* 0x000fcc0003f04000 */
[----:B------:R-:W-:Y:S02]  /*0e70*/  FSEL R12, R12, R16, P0 ;  /* 0x000000100c0c7208 */ /* 0x000fe40000000000 */
[----:B------:R-:W-:Y:S01]  /*0e80*/  FSEL R13, R13, R17, P0 ;  /* 0x000000110d0d7208 */ /* 0x000fe20000000000 */
[----:B------:R-:W-:Y:S06]  /*0e90*/  BRA `(.L_x_15) ;  /* 0x0000000000647947 */ /* 0x000fec0003800000 */
.L_x_14:
[----:B------:R-:W-:-:S14]  /*0ea0*/  DSETP.NE.AND P0, PT, R10, RZ, PT ;  /* 0x000000ff0a00722a */ /* 0x000fdc0003f05000 */
[----:B------:R-:W-:Y:S05]  /*0eb0*/  @!P0 BRA `(.L_x_16) ;  /* 0x0000000000588947 */ /* 0x000fea0003800000 */
[----:B------:R-:W-:-:S13]  /*0ec0*/  ISETP.GE.AND P0, PT, R11, RZ, PT ;  /* 0x000000ff0b00720c */ /* 0x000fda0003f06270 */
[----:B------:R-:W-:Y:S01]  /*0ed0*/  @!P0 IMAD.MOV.U32 R12, RZ, RZ, 0x0 ;  /* 0x00000000ff0c8424 */ /* 0x000fe200078e00ff */
[----:B------:R-:W-:Y:S01]  /*0ee0*/  @!P0 MOV R13, 0xfff80000 ;  /* 0xfff80000000d8802 */ /* 0x000fe20000000f00 */
[----:B------:R-:W-:Y:S06]  /*0ef0*/  @!P0 BRA `(.L_x_15) ;  /* 0x00000000004c8947 */ /* 0x000fec0003800000 */
[----:B------:R-:W-:-:S13]  /*0f00*/  ISETP.GT.AND P0, PT, R11, 0x7fefffff, PT ;  /* 0x7fefffff0b00780c */ /* 0x000fda0003f04270 */
[----:B------:R-:W-:Y:S05]  /*0f10*/  @P0 BRA `(.L_x_16) ;  /* 0x0000000000400947 */ /* 0x000fea0003800000 */
[----:B------:R-:W-:Y:S01]  /*0f20*/  DMUL R10, R10, 8.11296384146066816958e+31 ;  /* 0x469000000a0a7828 */ /* 0x000fe20000000000 */
[----:B------:R-:W-:Y:S01]  /*0f30*/  IMAD.MOV.U32 R12, RZ, RZ, RZ ;  /* 0x000000ffff0c7224 */ /* 0x000fe200078e00ff */
[----:B------:R-:W-:Y:S01]  /*0f40*/  MOV R16, 0x0 ;  /* 0x0000000000107802 */ /* 0x000fe20000000f00 */
[----:B------:R-:W-:-:S03]  /*0f50*/  IMAD.MOV.U32 R17, RZ, RZ, 0x3fd80000 ;  /* 0x3fd80000ff117424 */ /* 0x000fc600078e00ff */
[----:B------:R-:W0:Y:S02]  /*0f60*/  MUFU.RSQ64H R13, R11 ;  /* 0x0000000b000d7308 */ /* 0x000e240000001c00 */
[----:B0-----:R-:W-:-:S08]  /*0f70*/  DMUL R14, R12, R12 ;  /* 0x0000000c0c0e7228 */ /* 0x001fd00000000000 */
[----:B------:R-:W-:-:S08]  /*0f80*/  DFMA R14, R10, -R14, 1 ;  /* 0x3ff000000a0e742b */ /* 0x000fd0000000080e */
[----:B------:R-:W-:Y:S02]  /*0f90*/  DFMA R16, R14, R16, 0.5 ;  /* 0x3fe000000e10742b */ /* 0x000fe40000000010 */
[----:B------:R-:W-:-:S08]  /*0fa0*/  DMUL R14, R12, R14 ;  /* 0x0000000e0c0e7228 */ /* 0x000fd00000000000 */
[----:B------:R-:W-:-:S08]  /*0fb0*/  DFMA R14, R16, R14, R12 ;  /* 0x0000000e100e722b */ /* 0x000fd0000000000c */
[----:B------:R-:W-:Y:S02]  /*0fc0*/  DMUL R12, R10, R14 ;  /* 0x0000000e0a0c7228 */ /* 0x000fe40000000000 */
[----:B------:R-:W-:-:S06]  /*0fd0*/  IADD3 R15, PT, PT, R15, -0x100000, RZ ;  /* 0xfff000000f0f7810 */ /* 0x000fcc0007ffe0ff */
[----:B------:R-:W-:-:S08]  /*0fe0*/  DFMA R16, R12, -R12, R10 ;  /* 0x8000000c0c10722b */ /* 0x000fd0000000000a */
[----:B------:R-:W-:-:S10]  /*0ff0*/  DFMA R12, R14, R16, R12 ;  /* 0x000000100e0c722b */ /* 0x000fd4000000000c */
[----:B------:R-:W-:Y:S01]  /*1000*/  VIADD R13, R13, 0xfcb00000 ;  /* 0xfcb000000d0d7836 */ /* 0x000fe20000000000 */
[----:B------:R-:W-:Y:S06]  /*1010*/  BRA `(.L_x_15) ;  /* 0x0000000000047947 */ /* 0x000fec0003800000 */
.L_x_16:
[----:B------:R-:W-:-:S11]  /*1020*/  DADD R12, R10, R10 ;  /* 0x000000000a0c7229 */ /* 0x000fd6000000000a */
.L_x_15:
[----:B------:R-:W-:Y:S05]  /*1030*/  BSYNC.RECONVERGENT B1 ;  /* 0x0000000000017941 */ /* 0x000fea0003800200 */
.L_x_13:
[----:B------:R-:W-:Y:S01]  /*1040*/  HFMA2 R19, -RZ, RZ, 0, 0 ;  /* 0x00000000ff137431 */ /* 0x000fe200000001ff */
[----:B------:R-:W-:Y:S01]  /*1050*/  MOV R20, R12 ;  /* 0x0000000c00147202 */ /* 0x000fe20000000f00 */
[----:B------:R-:W-:Y:S02]  /*1060*/  IMAD.MOV.U32 R21, RZ, RZ, R13 ;  /* 0x000000ffff157224 */ /* 0x000fe400078e000d */
[----:B------:R-:W-:Y:S05]  /*1070*/  RET.REL.NODEC R18 `(_Z21calc_distances_kernelPdS_ii) ;  /* 0xffffffec12e07950 */ /* 0x000fea0003c3ffff */
.L_x_17:
[----:B------:R-:W-:-:S00]  /*1080*/  BRA `(.L_x_17) ;  /* 0xfffffffc00fc7947 */ /* 0x000fc0000383ffff */
[----:B------:R-:W-:-:S00]  /*1090*/  NOP ;  /* 0x0000000000007918 */ /* 0x000fc00000000000 */
        /* <DEDUP_REMOVED lines=14> */
.L_x_18:


//--------------------- .nv.shared.reserved.0     --------------------------
	.section	.nv.shared.reserved.0,"aw",@nobits
	.weak		__nv_reservedSMEM_offset_0_alias
	.size		__nv_reservedSMEM_offset_0_alias, 0, 64
	.other		__nv_reservedSMEM_offset_0_alias,@"STO_CUDA_RESERVED_SHARED STV_DEFAULT"
__nv_reservedSMEM_offset_0_alias:
	.zero		0
	.zero		64


//--------------------- .nv.constant0._Z21calc_distances_kernelPdS_ii --------------------------
	.section	.nv.constant0._Z21calc_distances_kernelPdS_ii,"a",@progbits
	.sectionflags	@""
	.align	4
.nv.constant0._Z21calc_distances_kernelPdS_ii:
	.zero		920


//--------------------- SYMBOLS --------------------------

	.type		.nv.reservedSmem.offset0,@object
	.size		.nv.reservedSmem.offset0,0x4
